//
// Generated by NVIDIA NVVM Compiler
//
// Compiler Build ID: CL-36424714
// Cuda compilation tools, release 13.0, V13.0.88
// Based on NVVM 20.0.0
//

.version 9.0
.target sm_100
.address_size 64

	// .globl	_Z9transposeiiPKfPf
// _ZZ9transposeiiPKfPfE6buffer has been demoted
// _ZZ7myGEMM5iiiPKfS0_PfE3s_a has been demoted
// _ZZ7myGEMM5iiiPKfS0_PfE3s_b has been demoted
// _ZZ7myGEMM5iiiPKfS0_PfE9indexCalc has been demoted

.visible .entry _Z9transposeiiPKfPf(
	.param .u32 _Z9transposeiiPKfPf_param_0,
	.param .u32 _Z9transposeiiPKfPf_param_1,
	.param .u64 .ptr .align 1 _Z9transposeiiPKfPf_param_2,
	.param .u64 .ptr .align 1 _Z9transposeiiPKfPf_param_3
)
{
	.reg .pred 	%p<7>;
	.reg .b32 	%r<25>;
	.reg .b32 	%f<3>;
	.reg .b64 	%rd<9>;
	// demoted variable
	.shared .align 4 .b8 _ZZ9transposeiiPKfPfE6buffer[64];
	ld.param.u32 	%r9, [_Z9transposeiiPKfPf_param_0];
	ld.param.u32 	%r10, [_Z9transposeiiPKfPf_param_1];
	ld.param.u64 	%rd1, [_Z9transposeiiPKfPf_param_2];
	ld.param.u64 	%rd2, [_Z9transposeiiPKfPf_param_3];
	mov.u32 	%r1, %tid.x;
	mov.u32 	%r2, %tid.y;
	mov.u32 	%r11, %ctaid.x;
	shl.b32 	%r3, %r11, 2;
	add.s32 	%r4, %r3, %r1;
	mov.u32 	%r12, %ctaid.y;
	shl.b32 	%r5, %r12, 2;
	add.s32 	%r6, %r5, %r2;
	setp.ge.s32 	%p1, %r6, %r9;
	setp.ge.s32 	%p2, %r4, %r10;
	or.pred  	%p3, %p1, %p2;
	@%p3 bra 	$L__BB0_2;
	cvta.to.global.u64 	%rd3, %rd1;
	mad.lo.s32 	%r13, %r10, %r6, %r4;
	mul.wide.s32 	%rd4, %r13, 4;
	add.s64 	%rd5, %rd3, %rd4;
	ld.global.f32 	%f1, [%rd5];
	shl.b32 	%r14, %r2, 4;
	mov.u32 	%r15, _ZZ9transposeiiPKfPfE6buffer;
	add.s32 	%r16, %r15, %r14;
	shl.b32 	%r17, %r1, 2;
	add.s32 	%r18, %r16, %r17;
	st.shared.f32 	[%r18], %f1;
$L__BB0_2:
	bar.sync 	0;
	add.s32 	%r7, %r5, %r1;
	add.s32 	%r8, %r3, %r2;
	setp.ge.s32 	%p4, %r7, %r9;
	setp.ge.s32 	%p5, %r8, %r10;
	or.pred  	%p6, %p4, %p5;
	@%p6 bra 	$L__BB0_4;
	shl.b32 	%r19, %r1, 4;
	mov.u32 	%r20, _ZZ9transposeiiPKfPfE6buffer;
	add.s32 	%r21, %r20, %r19;
	shl.b32 	%r22, %r2, 2;
	add.s32 	%r23, %r21, %r22;
	ld.shared.f32 	%f2, [%r23];
	mad.lo.s32 	%r24, %r8, %r9, %r7;
	cvta.to.global.u64 	%rd6, %rd2;
	mul.wide.s32 	%rd7, %r24, 4;
	add.s64 	%rd8, %rd6, %rd7;
	st.global.f32 	[%rd8], %f2;
$L__BB0_4:
	ret;

}
	// .globl	_Z7myGEMM5iiiPKfS0_Pf
.visible .entry _Z7myGEMM5iiiPKfS0_Pf(
	.param .u32 _Z7myGEMM5iiiPKfS0_Pf_param_0,
	.param .u32 _Z7myGEMM5iiiPKfS0_Pf_param_1,
	.param .u32 _Z7myGEMM5iiiPKfS0_Pf_param_2,
	.param .u64 .ptr .align 1 _Z7myGEMM5iiiPKfS0_Pf_param_3,
	.param .u64 .ptr .align 1 _Z7myGEMM5iiiPKfS0_Pf_param_4,
	.param .u64 .ptr .align 1 _Z7myGEMM5iiiPKfS0_Pf_param_5
)
{
	.reg .pred 	%p<7>;
	.reg .b32 	%r<51>;
	.reg .b32 	%f<171>;
	.reg .b64 	%rd<31>;
	// demoted variable
	.shared .align 4 .b8 _ZZ7myGEMM5iiiPKfS0_PfE3s_a[1024];
	// demoted variable
	.shared .align 4 .b8 _ZZ7myGEMM5iiiPKfS0_PfE3s_b[1152];
	// demoted variable
	.shared .align 4 .u32 _ZZ7myGEMM5iiiPKfS0_PfE9indexCalc;
	ld.param.u32 	%r18, [_Z7myGEMM5iiiPKfS0_Pf_param_0];
	ld.param.u32 	%r19, [_Z7myGEMM5iiiPKfS0_Pf_param_1];
	ld.param.u32 	%r20, [_Z7myGEMM5iiiPKfS0_Pf_param_2];
	ld.param.u64 	%rd3, [_Z7myGEMM5iiiPKfS0_Pf_param_3];
	ld.param.u64 	%rd4, [_Z7myGEMM5iiiPKfS0_Pf_param_4];
	ld.param.u64 	%rd5, [_Z7myGEMM5iiiPKfS0_Pf_param_5];
	mov.u32 	%r21, %ctaid.y;
	mov.u32 	%r22, %ntid.y;
	mov.u32 	%r1, %tid.y;
	mad.lo.s32 	%r2, %r21, %r22, %r1;
	mov.u32 	%r23, %ctaid.x;
	mov.u32 	%r24, %ntid.x;
	mul.lo.s32 	%r25, %r24, %r23;
	shl.b32 	%r26, %r25, 2;
	mov.u32 	%r3, %tid.x;
	add.s32 	%r4, %r26, %r3;
	or.b32  	%r27, %r1, %r3;
	setp.ne.s32 	%p1, %r27, 0;
	@%p1 bra 	$L__BB1_2;
	mul.lo.s32 	%r28, %r20, %r4;
	st.shared.u32 	[_ZZ7myGEMM5iiiPKfS0_PfE9indexCalc], %r28;
$L__BB1_2:
	bar.sync 	0;
	setp.lt.s32 	%p2, %r20, 1;
	mov.f32 	%f167, 0f00000000;
	mov.f32 	%f168, %f167;
	mov.f32 	%f169, %f167;
	mov.f32 	%f170, %f167;
	@%p2 bra 	$L__BB1_5;
	cvta.to.global.u64 	%rd1, %rd4;
	cvta.to.global.u64 	%rd2, %rd3;
	shl.b32 	%r30, %r1, 6;
	mov.u32 	%r31, _ZZ7myGEMM5iiiPKfS0_PfE3s_a;
	add.s32 	%r5, %r31, %r30;
	mov.u32 	%r32, _ZZ7myGEMM5iiiPKfS0_PfE3s_b;
	mad.lo.s32 	%r33, %r1, 72, %r32;
	mad.lo.s32 	%r34, %r3, 72, %r32;
	add.s32 	%r6, %r34, 60;
	shl.b32 	%r35, %r3, 2;
	add.s32 	%r7, %r5, %r35;
	add.s32 	%r8, %r33, %r35;
	mad.lo.s32 	%r50, %r20, %r1, %r3;
	mad.lo.s32 	%r48, %r20, %r2, %r3;
	mov.f32 	%f167, 0f00000000;
	mov.b32 	%r49, 8;
$L__BB1_4:
	ld.shared.u32 	%r36, [_ZZ7myGEMM5iiiPKfS0_PfE9indexCalc];
	add.s32 	%r37, %r50, %r36;
	mul.wide.u32 	%rd6, %r48, 4;
	add.s64 	%rd7, %rd2, %rd6;
	ld.global.nc.f32 	%f15, [%rd7];
	st.shared.f32 	[%r7], %f15;
	mul.wide.u32 	%rd8, %r37, 4;
	add.s64 	%rd9, %rd1, %rd8;
	ld.global.nc.f32 	%f16, [%rd9];
	st.shared.f32 	[%r8], %f16;
	add.s32 	%r38, %r48, 4;
	mul.wide.u32 	%rd10, %r38, 4;
	add.s64 	%rd11, %rd2, %rd10;
	ld.global.nc.f32 	%f17, [%rd11];
	st.shared.f32 	[%r7+16], %f17;
	add.s32 	%r39, %r37, 4;
	mul.wide.u32 	%rd12, %r39, 4;
	add.s64 	%rd13, %rd1, %rd12;
	ld.global.nc.f32 	%f18, [%rd13];
	st.shared.f32 	[%r8+16], %f18;
	add.s32 	%r40, %r48, 8;
	mul.wide.u32 	%rd14, %r40, 4;
	add.s64 	%rd15, %rd2, %rd14;
	ld.global.nc.f32 	%f19, [%rd15];
	st.shared.f32 	[%r7+32], %f19;
	add.s32 	%r41, %r37, 8;
	mul.wide.u32 	%rd16, %r41, 4;
	add.s64 	%rd17, %rd1, %rd16;
	ld.global.nc.f32 	%f20, [%rd17];
	st.shared.f32 	[%r8+32], %f20;
	add.s32 	%r42, %r48, 12;
	mul.wide.u32 	%rd18, %r42, 4;
	add.s64 	%rd19, %rd2, %rd18;
	ld.global.nc.f32 	%f21, [%rd19];
	st.shared.f32 	[%r7+48], %f21;
	add.s32 	%r43, %r37, 12;
	mul.wide.u32 	%rd20, %r43, 4;
	add.s64 	%rd21, %rd1, %rd20;
	ld.global.nc.f32 	%f22, [%rd21];
	st.shared.f32 	[%r8+48], %f22;
	bar.sync 	0;
	ld.shared.f32 	%f23, [%r5];
	ld.shared.f32 	%f24, [%r6+-60];
	fma.rn.f32 	%f25, %f23, %f24, %f170;
	ld.shared.f32 	%f26, [%r6+228];
	fma.rn.f32 	%f27, %f23, %f26, %f169;
	ld.shared.f32 	%f28, [%r6+516];
	fma.rn.f32 	%f29, %f23, %f28, %f168;
	ld.shared.f32 	%f30, [%r6+804];
	fma.rn.f32 	%f31, %f23, %f30, %f167;
	ld.shared.f32 	%f32, [%r5+4];
	ld.shared.f32 	%f33, [%r6+-56];
	fma.rn.f32 	%f34, %f32, %f33, %f25;
	ld.shared.f32 	%f35, [%r6+232];
	fma.rn.f32 	%f36, %f32, %f35, %f27;
	ld.shared.f32 	%f37, [%r6+520];
	fma.rn.f32 	%f38, %f32, %f37, %f29;
	ld.shared.f32 	%f39, [%r6+808];
	fma.rn.f32 	%f40, %f32, %f39, %f31;
	ld.shared.f32 	%f41, [%r5+8];
	ld.shared.f32 	%f42, [%r6+-52];
	fma.rn.f32 	%f43, %f41, %f42, %f34;
	ld.shared.f32 	%f44, [%r6+236];
	fma.rn.f32 	%f45, %f41, %f44, %f36;
	ld.shared.f32 	%f46, [%r6+524];
	fma.rn.f32 	%f47, %f41, %f46, %f38;
	ld.shared.f32 	%f48, [%r6+812];
	fma.rn.f32 	%f49, %f41, %f48, %f40;
	ld.shared.f32 	%f50, [%r5+12];
	ld.shared.f32 	%f51, [%r6+-48];
	fma.rn.f32 	%f52, %f50, %f51, %f43;
	ld.shared.f32 	%f53, [%r6+240];
	fma.rn.f32 	%f54, %f50, %f53, %f45;
	ld.shared.f32 	%f55, [%r6+528];
	fma.rn.f32 	%f56, %f50, %f55, %f47;
	ld.shared.f32 	%f57, [%r6+816];
	fma.rn.f32 	%f58, %f50, %f57, %f49;
	ld.shared.f32 	%f59, [%r5+16];
	ld.shared.f32 	%f60, [%r6+-44];
	fma.rn.f32 	%f61, %f59, %f60, %f52;
	ld.shared.f32 	%f62, [%r6+244];
	fma.rn.f32 	%f63, %f59, %f62, %f54;
	ld.shared.f32 	%f64, [%r6+532];
	fma.rn.f32 	%f65, %f59, %f64, %f56;
	ld.shared.f32 	%f66, [%r6+820];
	fma.rn.f32 	%f67, %f59, %f66, %f58;
	ld.shared.f32 	%f68, [%r5+20];
	ld.shared.f32 	%f69, [%r6+-40];
	fma.rn.f32 	%f70, %f68, %f69, %f61;
	ld.shared.f32 	%f71, [%r6+248];
	fma.rn.f32 	%f72, %f68, %f71, %f63;
	ld.shared.f32 	%f73, [%r6+536];
	fma.rn.f32 	%f74, %f68, %f73, %f65;
	ld.shared.f32 	%f75, [%r6+824];
	fma.rn.f32 	%f76, %f68, %f75, %f67;
	ld.shared.f32 	%f77, [%r5+24];
	ld.shared.f32 	%f78, [%r6+-36];
	fma.rn.f32 	%f79, %f77, %f78, %f70;
	ld.shared.f32 	%f80, [%r6+252];
	fma.rn.f32 	%f81, %f77, %f80, %f72;
	ld.shared.f32 	%f82, [%r6+540];
	fma.rn.f32 	%f83, %f77, %f82, %f74;
	ld.shared.f32 	%f84, [%r6+828];
	fma.rn.f32 	%f85, %f77, %f84, %f76;
	ld.shared.f32 	%f86, [%r5+28];
	ld.shared.f32 	%f87, [%r6+-32];
	fma.rn.f32 	%f88, %f86, %f87, %f79;
	ld.shared.f32 	%f89, [%r6+256];
	fma.rn.f32 	%f90, %f86, %f89, %f81;
	ld.shared.f32 	%f91, [%r6+544];
	fma.rn.f32 	%f92, %f86, %f91, %f83;
	ld.shared.f32 	%f93, [%r6+832];
	fma.rn.f32 	%f94, %f86, %f93, %f85;
	ld.shared.f32 	%f95, [%r5+32];
	ld.shared.f32 	%f96, [%r6+-28];
	fma.rn.f32 	%f97, %f95, %f96, %f88;
	ld.shared.f32 	%f98, [%r6+260];
	fma.rn.f32 	%f99, %f95, %f98, %f90;
	ld.shared.f32 	%f100, [%r6+548];
	fma.rn.f32 	%f101, %f95, %f100, %f92;
	ld.shared.f32 	%f102, [%r6+836];
	fma.rn.f32 	%f103, %f95, %f102, %f94;
	ld.shared.f32 	%f104, [%r5+36];
	ld.shared.f32 	%f105, [%r6+-24];
	fma.rn.f32 	%f106, %f104, %f105, %f97;
	ld.shared.f32 	%f107, [%r6+264];
	fma.rn.f32 	%f108, %f104, %f107, %f99;
	ld.shared.f32 	%f109, [%r6+552];
	fma.rn.f32 	%f110, %f104, %f109, %f101;
	ld.shared.f32 	%f111, [%r6+840];
	fma.rn.f32 	%f112, %f104, %f111, %f103;
	ld.shared.f32 	%f113, [%r5+40];
	ld.shared.f32 	%f114, [%r6+-20];
	fma.rn.f32 	%f115, %f113, %f114, %f106;
	ld.shared.f32 	%f116, [%r6+268];
	fma.rn.f32 	%f117, %f113, %f116, %f108;
	ld.shared.f32 	%f118, [%r6+556];
	fma.rn.f32 	%f119, %f113, %f118, %f110;
	ld.shared.f32 	%f120, [%r6+844];
	fma.rn.f32 	%f121, %f113, %f120, %f112;
	ld.shared.f32 	%f122, [%r5+44];
	ld.shared.f32 	%f123, [%r6+-16];
	fma.rn.f32 	%f124, %f122, %f123, %f115;
	ld.shared.f32 	%f125, [%r6+272];
	fma.rn.f32 	%f126, %f122, %f125, %f117;
	ld.shared.f32 	%f127, [%r6+560];
	fma.rn.f32 	%f128, %f122, %f127, %f119;
	ld.shared.f32 	%f129, [%r6+848];
	fma.rn.f32 	%f130, %f122, %f129, %f121;
	ld.shared.f32 	%f131, [%r5+48];
	ld.shared.f32 	%f132, [%r6+-12];
	fma.rn.f32 	%f133, %f131, %f132, %f124;
	ld.shared.f32 	%f134, [%r6+276];
	fma.rn.f32 	%f135, %f131, %f134, %f126;
	ld.shared.f32 	%f136, [%r6+564];
	fma.rn.f32 	%f137, %f131, %f136, %f128;
	ld.shared.f32 	%f138, [%r6+852];
	fma.rn.f32 	%f139, %f131, %f138, %f130;
	ld.shared.f32 	%f140, [%r5+52];
	ld.shared.f32 	%f141, [%r6+-8];
	fma.rn.f32 	%f142, %f140, %f141, %f133;
	ld.shared.f32 	%f143, [%r6+280];
	fma.rn.f32 	%f144, %f140, %f143, %f135;
	ld.shared.f32 	%f145, [%r6+568];
	fma.rn.f32 	%f146, %f140, %f145, %f137;
	ld.shared.f32 	%f147, [%r6+856];
	fma.rn.f32 	%f148, %f140, %f147, %f139;
	ld.shared.f32 	%f149, [%r5+56];
	ld.shared.f32 	%f150, [%r6+-4];
	fma.rn.f32 	%f151, %f149, %f150, %f142;
	ld.shared.f32 	%f152, [%r6+284];
	fma.rn.f32 	%f153, %f149, %f152, %f144;
	ld.shared.f32 	%f154, [%r6+572];
	fma.rn.f32 	%f155, %f149, %f154, %f146;
	ld.shared.f32 	%f156, [%r6+860];
	fma.rn.f32 	%f157, %f149, %f156, %f148;
	ld.shared.f32 	%f158, [%r5+60];
	ld.shared.f32 	%f159, [%r6];
	fma.rn.f32 	%f170, %f158, %f159, %f151;
	ld.shared.f32 	%f160, [%r6+288];
	fma.rn.f32 	%f169, %f158, %f160, %f153;
	ld.shared.f32 	%f161, [%r6+576];
	fma.rn.f32 	%f168, %f158, %f161, %f155;
	ld.shared.f32 	%f162, [%r6+864];
	fma.rn.f32 	%f167, %f158, %f162, %f157;
	bar.sync 	0;
	add.s32 	%r50, %r50, 16;
	add.s32 	%r15, %r49, 16;
	add.s32 	%r44, %r49, 8;
	add.s32 	%r48, %r48, 16;
	setp.lt.s32 	%p3, %r44, %r20;
	mov.u32 	%r49, %r15;
	@%p3 bra 	$L__BB1_4;
$L__BB1_5:
	setp.ge.s32 	%p4, %r2, %r18;
	setp.ge.s32 	%p5, %r4, %r19;
	mad.lo.s32 	%r17, %r19, %r2, %r4;
	or.pred  	%p6, %p4, %p5;
	@%p6 bra 	$L__BB1_7;
	cvta.to.global.u64 	%rd22, %rd5;
	mul.wide.u32 	%rd23, %r17, 4;
	add.s64 	%rd24, %rd22, %rd23;
	st.global.f32 	[%rd24], %f170;
	add.s32 	%r45, %r17, 4;
	mul.wide.u32 	%rd25, %r45, 4;
	add.s64 	%rd26, %rd22, %rd25;
	st.global.f32 	[%rd26], %f169;
	add.s32 	%r46, %r17, 8;
	mul.wide.u32 	%rd27, %r46, 4;
	add.s64 	%rd28, %rd22, %rd27;
	st.global.f32 	[%rd28], %f168;
	add.s32 	%r47, %r17, 12;
	mul.wide.u32 	%rd29, %r47, 4;
	add.s64 	%rd30, %rd22, %rd29;
	st.global.f32 	[%rd30], %f167;
$L__BB1_7:
	ret;

}


// ===== COMPILED SASS (sm_100) =====

	.target	sm_100

	.elftype	@"ET_EXEC"


//--------------------- .note.nv.tkinfo           --------------------------
	.section	.note.nv.tkinfo,"",@"SHT_NOTE"
	.sectionflags	@"SHF_NOTE_NV_TKINFO"
	.tkinfo
        /*0018*/ 	.word	0x00000002
        /*0030*/ 	.string	""
        /*0030*/ 	.string	"ptxas"
        /*0030*/ 	.string	"Cuda compilation tools, release 13.0, V13.0.88"
        /*0030*/ 	.string	"Build cuda_13.0.r13.0/compiler.36424714_0"
        /*0030*/ 	.string	"-arch sm_100 -m 64 "



//--------------------- .note.nv.cuinfo           --------------------------
	.section	.note.nv.cuinfo,"",@"SHT_NOTE"
	.sectionflags	@"SHF_NOTE_NV_CUINFO"
        /*0018*/ 	.short	0x0002
        /*001a*/ 	.short	0x0064
        /*001c*/ 	.short	0x0082
	.zero		2


//--------------------- .nv.info                  --------------------------
	.section	.nv.info,"",@"SHT_CUDA_INFO"
	.align	4


	//----- nvinfo : EIATTR_REGCOUNT
	.align		4
        /*0000*/ 	.byte	0x04, 0x2f
        /*0002*/ 	.short	(.L_1 - .L_0)
	.align		4
.L_0:
        /*0004*/ 	.word	index@(_Z9transposeiiPKfPf)
        /*0008*/ 	.word	0x0000000e


	//----- nvinfo : EIATTR_FRAME_SIZE
	.align		4
.L_1:
        /*000c*/ 	.byte	0x04, 0x11
        /*000e*/ 	.short	(.L_3 - .L_2)
	.align		4
.L_2:
        /*0010*/ 	.word	index@(_Z9transposeiiPKfPf)
        /*0014*/ 	.word	0x00000000


	//----- nvinfo : EIATTR_REGCOUNT
	.align		4
.L_3:
        /*0018*/ 	.byte	0x04, 0x2f
        /*001a*/ 	.short	(.L_5 - .L_4)
	.align		4
.L_4:
        /*001c*/ 	.word	index@(_Z7myGEMM5iiiPKfS0_Pf)
        /*0020*/ 	.word	0x00000020


	//----- nvinfo : EIATTR_FRAME_SIZE
	.align		4
.L_5:
        /*0024*/ 	.byte	0x04, 0x11
        /*0026*/ 	.short	(.L_7 - .L_6)
	.align		4
.L_6:
        /*0028*/ 	.word	index@(_Z7myGEMM5iiiPKfS0_Pf)
        /*002c*/ 	.word	0x00000000


	//----- nvinfo : EIATTR_MIN_STACK_SIZE
	.align		4
.L_7:
        /*0030*/ 	.byte	0x04, 0x12
        /*0032*/ 	.short	(.L_9 - .L_8)
	.align		4
.L_8:
        /*0034*/ 	.word	index@(_Z7myGEMM5iiiPKfS0_Pf)
        /*0038*/ 	.word	0x00000000


	//----- nvinfo : EIATTR_MIN_STACK_SIZE
	.align		4
.L_9:
        /*003c*/ 	.byte	0x04, 0x12
        /*003e*/ 	.short	(.L_11 - .L_10)
	.align		4
.L_10:
        /*0040*/ 	.word	index@(_Z9transposeiiPKfPf)
        /*0044*/ 	.word	0x00000000
.L_11:


//--------------------- .nv.compat                --------------------------
	.section	.nv.compat,"",@"SHT_CUDA_COMPAT_INFO"
	.align	4
        /*0000*/ 	.byte	0x02, 0x09, 0x00, 0x00, 0x02, 0x02, 0x01, 0x00, 0x02, 0x05, 0x05, 0x00, 0x03, 0x07, 0x01, 0x01
        /*0010*/ 	.byte	0x02, 0x03, 0x00, 0x00, 0x02, 0x06, 0x01, 0x00, 0x04, 0x0b, 0x08, 0x00, 0x09, 0x00, 0x00, 0x00
        /*0020*/ 	.byte	0x00, 0x00, 0x00, 0x00


//--------------------- .nv.info._Z7myGEMM5iiiPKfS0_Pf --------------------------
	.section	.nv.info._Z7myGEMM5iiiPKfS0_Pf,"",@"SHT_CUDA_INFO"
	.sectionflags	@""
	.align	4


	//----- nvinfo : EIATTR_CUDA_API_VERSION
	.align		4
        /*0000*/ 	.byte	0x04, 0x37
        /*0002*/ 	.short	(.L_13 - .L_12)
.L_12:
        /*0004*/ 	.word	0x00000082


	//----- nvinfo : EIATTR_KPARAM_INFO
	.align		4
.L_13:
        /*0008*/ 	.byte	0x04, 0x17
        /*000a*/ 	.short	(.L_15 - .L_14)
.L_14:
        /*000c*/ 	.word	0x00000000
        /*0010*/ 	.short	0x0005
        /*0012*/ 	.short	0x0020
        /*0014*/ 	.byte	0x00, 0xf5, 0x21, 0x00


	//----- nvinfo : EIATTR_KPARAM_INFO
	.align		4
.L_15:
        /*0018*/ 	.byte	0x04, 0x17
        /*001a*/ 	.short	(.L_17 - .L_16)
.L_16:
        /*001c*/ 	.word	0x00000000
        /*0020*/ 	.short	0x0004
        /*0022*/ 	.short	0x0018
        /*0024*/ 	.byte	0x00, 0xf5, 0x21, 0x00


	//----- nvinfo : EIATTR_KPARAM_INFO
	.align		4
.L_17:
        /*0028*/ 	.byte	0x04, 0x17
        /*002a*/ 	.short	(.L_19 - .L_18)
.L_18:
        /*002c*/ 	.word	0x00000000
        /*0030*/ 	.short	0x0003
        /*0032*/ 	.short	0x0010
        /*0034*/ 	.byte	0x00, 0xf5, 0x21, 0x00


	//----- nvinfo : EIATTR_KPARAM_INFO
	.align		4
.L_19:
        /*0038*/ 	.byte	0x04, 0x17
        /*003a*/ 	.short	(.L_21 - .L_20)
.L_20:
        /*003c*/ 	.word	0x00000000
        /*0040*/ 	.short	0x0002
        /*0042*/ 	.short	0x0008
        /*0044*/ 	.byte	0x00, 0xf0, 0x11, 0x00


	//----- nvinfo : EIATTR_KPARAM_INFO
	.align		4
.L_21:
        /*0048*/ 	.byte	0x04, 0x17
        /*004a*/ 	.short	(.L_23 - .L_22)
.L_22:
        /*004c*/ 	.word	0x00000000
        /*0050*/ 	.short	0x0001
        /*0052*/ 	.short	0x0004
        /*0054*/ 	.byte	0x00, 0xf0, 0x11, 0x00


	//----- nvinfo : EIATTR_KPARAM_INFO
	.align		4
.L_23:
        /*0058*/ 	.byte	0x04, 0x17
        /*005a*/ 	.short	(.L_25 - .L_24)
.L_24:
        /*005c*/ 	.word	0x00000000
        /*0060*/ 	.short	0x0000
        /*0062*/ 	.short	0x0000
        /*0064*/ 	.byte	0x00, 0xf0, 0x11, 0x00


	//----- nvinfo : EIATTR_SPARSE_MMA_MASK
	.align		4
.L_25:
        /*0068*/ 	.byte	0x03, 0x50
        /*006a*/ 	.short	0x0000


	//----- nvinfo : EIATTR_MAXREG_COUNT
	.align		4
        /*006c*/ 	.byte	0x03, 0x1b
        /*006e*/ 	.short	0x00ff


	//----- nvinfo : EIATTR_NUM_BARRIERS
	.align		4
        /*0070*/ 	.byte	0x02, 0x4c
        /*0072*/ 	.byte	0x01
	.zero		1


	//----- nvinfo : EIATTR_MERCURY_ISA_VERSION
	.align		4
        /*0074*/ 	.byte	0x03, 0x5f
        /*0076*/ 	.short	0x0101


	//----- nvinfo : EIATTR_VRC_CTA_INIT_COUNT
	.align		4
        /*0078*/ 	.byte	0x02, 0x4a
	.zero		1
	.zero		1


	//----- nvinfo : EIATTR_EXIT_INSTR_OFFSETS
	.align		4
        /*007c*/ 	.byte	0x04, 0x1c
        /*007e*/ 	.short	(.L_27 - .L_26)


	//   ....[0]....
.L_26:
        /*0080*/ 	.word	0x00000b90


	//   ....[1]....
        /*0084*/ 	.word	0x00000c60


	//----- nvinfo : EIATTR_CBANK_PARAM_SIZE
	.align		4
.L_27:
        /*0088*/ 	.byte	0x03, 0x19
        /*008a*/ 	.short	0x0028


	//----- nvinfo : EIATTR_PARAM_CBANK
	.align		4
        /*008c*/ 	.byte	0x04, 0x0a
        /*008e*/ 	.short	(.L_29 - .L_28)
	.align		4
.L_28:
        /*0090*/ 	.word	index@(.nv.constant0._Z7myGEMM5iiiPKfS0_Pf)
        /*0094*/ 	.short	0x0380
        /*0096*/ 	.short	0x0028


	//----- nvinfo : EIATTR_SW_WAR
	.align		4
.L_29:
        /*0098*/ 	.byte	0x04, 0x36
        /*009a*/ 	.short	(.L_31 - .L_30)
.L_30:
        /*009c*/ 	.word	0x00000008
.L_31:


//--------------------- .nv.info._Z9transposeiiPKfPf --------------------------
	.section	.nv.info._Z9transposeiiPKfPf,"",@"SHT_CUDA_INFO"
	.sectionflags	@""
	.align	4


	//----- nvinfo : EIATTR_CUDA_API_VERSION
	.align		4
        /*0000*/ 	.byte	0x04, 0x37
        /*0002*/ 	.short	(.L_33 - .L_32)
.L_32:
        /*0004*/ 	.word	0x00000082


	//----- nvinfo : EIATTR_KPARAM_INFO
	.align		4
.L_33:
        /*0008*/ 	.byte	0x04, 0x17
        /*000a*/ 	.short	(.L_35 - .L_34)
.L_34:
        /*000c*/ 	.word	0x00000000
        /*0010*/ 	.short	0x0003
        /*0012*/ 	.short	0x0010
        /*0014*/ 	.byte	0x00, 0xf5, 0x21, 0x00


	//----- nvinfo : EIATTR_KPARAM_INFO
	.align		4
.L_35:
        /*0018*/ 	.byte	0x04, 0x17
        /*001a*/ 	.short	(.L_37 - .L_36)
.L_36:
        /*001c*/ 	.word	0x00000000
        /*0020*/ 	.short	0x0002
        /*0022*/ 	.short	0x0008
        /*0024*/ 	.byte	0x00, 0xf5, 0x21, 0x00


	//----- nvinfo : EIATTR_KPARAM_INFO
	.align		4
.L_37:
        /*0028*/ 	.byte	0x04, 0x17
        /*002a*/ 	.short	(.L_39 - .L_38)
.L_38:
        /*002c*/ 	.word	0x00000000
        /*0030*/ 	.short	0x0001
        /*0032*/ 	.short	0x0004
        /*0034*/ 	.byte	0x00, 0xf0, 0x11, 0x00


	//----- nvinfo : EIATTR_KPARAM_INFO
	.align		4
.L_39:
        /*0038*/ 	.byte	0x04, 0x17
        /*003a*/ 	.short	(.L_41 - .L_40)
.L_40:
        /*003c*/ 	.word	0x00000000
        /*0040*/ 	.short	0x0000
        /*0042*/ 	.short	0x0000
        /*0044*/ 	.byte	0x00, 0xf0, 0x11, 0x00


	//----- nvinfo : EIATTR_SPARSE_MMA_MASK
	.align		4
.L_41:
        /*0048*/ 	.byte	0x03, 0x50
        /*004a*/ 	.short	0x0000


	//----- nvinfo : EIATTR_MAXREG_COUNT
	.align		4
        /*004c*/ 	.byte	0x03, 0x1b
        /*004e*/ 	.short	0x00ff


	//----- nvinfo : EIATTR_NUM_BARRIERS
	.align		4
        /*0050*/ 	.byte	0x02, 0x4c
        /*0052*/ 	.byte	0x01
	.zero		1


	//----- nvinfo : EIATTR_MERCURY_ISA_VERSION
	.align		4
        /*0054*/ 	.byte	0x03, 0x5f
        /*0056*/ 	.short	0x0101


	//----- nvinfo : EIATTR_VRC_CTA_INIT_COUNT
	.align		4
        /*0058*/ 	.byte	0x02, 0x4a
	.zero		1
	.zero		1


	//----- nvinfo : EIATTR_EXIT_INSTR_OFFSETS
	.align		4
        /*005c*/ 	.byte	0x04, 0x1c
        /*005e*/ 	.short	(.L_43 - .L_42)


	//   ....[0]....
.L_42:
        /*0060*/ 	.word	0x000001a0


	//   ....[1]....
        /*0064*/ 	.word	0x00000250


	//----- nvinfo : EIATTR_CBANK_PARAM_SIZE
	.align		4
.L_43:
        /*0068*/ 	.byte	0x03, 0x19
        /*006a*/ 	.short	0x0018


	//----- nvinfo : EIATTR_PARAM_CBANK
	.align		4
        /*006c*/ 	.byte	0x04, 0x0a
        /*006e*/ 	.short	(.L_45 - .L_44)
	.align		4
.L_44:
        /*0070*/ 	.word	index@(.nv.constant0._Z9transposeiiPKfPf)
        /*0074*/ 	.short	0x0380
        /*0076*/ 	.short	0x0018


	//----- nvinfo : EIATTR_SW_WAR
	.align		4
.L_45:
        /*0078*/ 	.byte	0x04, 0x36
        /*007a*/ 	.short	(.L_47 - .L_46)
.L_46:
        /*007c*/ 	.word	0x00000008
.L_47:


//--------------------- .nv.callgraph             --------------------------
	.section	.nv.callgraph,"",@"SHT_CUDA_CALLGRAPH"
	.align	4
	.sectionentsize	8
	.align		4
        /*0000*/ 	.word	0x00000000
	.align		4
        /*0004*/ 	.word	0xffffffff
	.align		4
        /*0008*/ 	.word	0x00000000
	.align		4
        /*000c*/ 	.word	0xfffffffe
	.align		4
        /*0010*/ 	.word	0x00000000
	.align		4
        /*0014*/ 	.word	0xfffffffd
	.align		4
        /*0018*/ 	.word	0x00000000
	.align		4
        /*001c*/ 	.word	0xfffffffc


//--------------------- .text._Z7myGEMM5iiiPKfS0_Pf --------------------------
	.section	.text._Z7myGEMM5iiiPKfS0_Pf,"ax",@progbits
	.align	128
        .global         _Z7myGEMM5iiiPKfS0_Pf
        .type           _Z7myGEMM5iiiPKfS0_Pf,@function
        .size           _Z7myGEMM5iiiPKfS0_Pf,(.L_x_4 - _Z7myGEMM5iiiPKfS0_Pf)
        .other          _Z7myGEMM5iiiPKfS0_Pf,@"STO_CUDA_ENTRY STV_DEFAULT"
_Z7myGEMM5iiiPKfS0_Pf:
.text._Z7myGEMM5iiiPKfS0_Pf:
[----:B------:R-:W-:Y:S01]  /*0000*/  LDC R1, c[0x0][0x37c] ;  /* 0x0000df00ff017b82 */ /* 0x000fe20000000800 */
[----:B------:R-:W0:Y:S07]  /*0010*/  S2R R25, SR_TID.Y ;  /* 0x0000000000197919 */ /* 0x000e2e0000002200 */
[----:B------:R-:W1:Y:S01]  /*0020*/  LDC R27, c[0x0][0x364] ;  /* 0x0000d900ff1b7b82 */ /* 0x000e620000000800 */
[----:B------:R-:W2:Y:S01]  /*0030*/  LDCU UR8, c[0x0][0x388] ;  /* 0x00007100ff0877ac */ /* 0x000ea20008000800 */
[----:B------:R-:W-:Y:S01]  /*0040*/  HFMA2 R23, -RZ, RZ, 0, 0 ;  /* 0x00000000ff177431 */ /* 0x000fe200000001ff */
[----:B------:R-:W0:Y:S01]  /*0050*/  S2R R6, SR_TID.X ;  /* 0x0000000000067919 */ /* 0x000e220000002100 */
[----:B------:R-:W-:Y:S01]  /*0060*/  HFMA2 R29, -RZ, RZ, 0, 0 ;  /* 0x00000000ff1d7431 */ /* 0x000fe200000001ff */
[----:B------:R-:W-:Y:S01]  /*0070*/  MOV R21, RZ ;  /* 0x000000ff00157202 */ /* 0x000fe20000000f00 */
[----:B------:R-:W3:Y:S01]  /*0080*/  LDCU.64 UR6, c[0x0][0x358] ;  /* 0x00006b00ff0677ac */ /* 0x000ee20008000a00 */
[----:B------:R-:W-:Y:S01]  /*0090*/  MOV R19, RZ ;  /* 0x000000ff00137202 */ /* 0x000fe20000000f00 */
[----:B------:R-:W4:Y:S08]  /*00a0*/  S2UR UR5, SR_CTAID.X ;  /* 0x00000000000579c3 */ /* 0x000f300000002500 */
[----:B------:R-:W4:Y:S01]  /*00b0*/  LDC R26, c[0x0][0x360] ;  /* 0x0000d800ff1a7b82 */ /* 0x000f220000000800 */
[----:B--2---:R-:W-:-:S07]  /*00c0*/  UISETP.GE.AND UP0, UPT, UR8, 0x1, UPT ;  /* 0x000000010800788c */ /* 0x004fce000bf06270 */
[----:B------:R-:W1:Y:S01]  /*00d0*/  S2UR UR4, SR_CTAID.Y ;  /* 0x00000000000479c3 */ /* 0x000e620000002600 */
[----:B0-----:R-:W-:Y:S01]  /*00e0*/  LOP3.LUT P0, RZ, R25, R6, RZ, 0xfc, !PT ;  /* 0x0000000619ff7212 */ /* 0x001fe2000780fcff */
[----:B----4-:R-:W-:-:S05]  /*00f0*/  IMAD R26, R26, UR5, RZ ;  /* 0x000000051a1a7c24 */ /* 0x010fca000f8e02ff */
[----:B------:R-:W-:-:S07]  /*0100*/  LEA R26, R26, R6, 0x2 ;  /* 0x000000061a1a7211 */ /* 0x000fce00078e10ff */
[----:B------:R-:W0:Y:S01]  /*0110*/  @!P0 S2R R3, SR_CgaCtaId ;  /* 0x0000000000038919 */ /* 0x000e220000008800 */
[----:B------:R-:W-:Y:S01]  /*0120*/  @!P0 MOV R0, 0x400 ;  /* 0x0000040000008802 */ /* 0x000fe20000000f00 */
[----:B-1----:R-:W-:-:S03]  /*0130*/  IMAD R27, R27, UR4, R25 ;  /* 0x000000041b1b7c24 */ /* 0x002fc6000f8e0219 */
[----:B0-----:R-:W-:Y:S01]  /*0140*/  @!P0 LEA R3, R3, R0, 0x18 ;  /* 0x0000000003038211 */ /* 0x001fe200078ec0ff */
[----:B------:R-:W-:-:S05]  /*0150*/  @!P0 IMAD R0, R26, UR8, RZ ;  /* 0x000000081a008c24 */ /* 0x000fca000f8e02ff */
[----:B------:R0:W-:Y:S01]  /*0160*/  @!P0 STS [R3+0x880], R0 ;  /* 0x0008800003008388 */ /* 0x0001e20000000800 */
[----:B------:R-:W-:Y:S06]  /*0170*/  BAR.SYNC.DEFER_BLOCKING 0x0 ;  /* 0x0000000000007b1d */ /* 0x000fec0000010000 */
[----:B---3--:R-:W-:Y:S05]  /*0180*/  BRA.U !UP0, `(.L_x_0) ;  /* 0x0000000908707547 */ /* 0x008fea000b800000 */
[----:B0-----:R-:W0:Y:S01]  /*0190*/  S2R R3, SR_CgaCtaId ;  /* 0x0000000000037919 */ /* 0x001e220000008800 */
[----:B------:R-:W-:Y:S01]  /*01a0*/  MOV R2, 0x400 ;  /* 0x0000040000027802 */ /* 0x000fe20000000f00 */
[----:B------:R-:W-:Y:S01]  /*01b0*/  IMAD R4, R25, UR8, R6 ;  /* 0x0000000819047c24 */ /* 0x000fe2000f8e0206 */
[----:B------:R-:W-:Y:S01]  /*01c0*/  MOV R23, RZ ;  /* 0x000000ff00177202 */ /* 0x000fe20000000f00 */
[----:B------:R-:W-:Y:S01]  /*01d0*/  UMOV UR4, 0x8 ;  /* 0x0000000800047882 */ /* 0x000fe20000000000 */
[----:B------:R-:W-:-:S04]  /*01e0*/  IADD3 R0, PT, PT, R2, 0x400, RZ ;  /* 0x0000040002007810 */ /* 0x000fc80007ffe0ff */
[----:B0-----:R-:W-:Y:S01]  /*01f0*/  LEA R24, R3, R0, 0x18 ;  /* 0x0000000003187211 */ /* 0x001fe200078ec0ff */
[----:B------:R-:W-:Y:S01]  /*0200*/  IMAD R0, R27, UR8, R6 ;  /* 0x000000081b007c24 */ /* 0x000fe2000f8e0206 */
[----:B------:R-:W-:-:S03]  /*0210*/  LEA R2, R3, R2, 0x18 ;  /* 0x0000000203027211 */ /* 0x000fc600078ec0ff */
[C-C-:B------:R-:W-:Y:S01]  /*0220*/  IMAD R5, R25.reuse, 0x48, R24.reuse ;  /* 0x0000004819057824 */ /* 0x140fe200078e0218 */
[----:B------:R-:W-:Y:S01]  /*0230*/  LEA R25, R25, R2, 0x6 ;  /* 0x0000000219197211 */ /* 0x000fe200078e30ff */
[----:B------:R-:W-:-:S03]  /*0240*/  IMAD R24, R6, 0x48, R24 ;  /* 0x0000004806187824 */ /* 0x000fc600078e0218 */
[C---:B------:R-:W-:Y:S02]  /*0250*/  LEA R5, R6.reuse, R5, 0x2 ;  /* 0x0000000506057211 */ /* 0x040fe400078e10ff */
[----:B------:R-:W-:-:S07]  /*0260*/  LEA R3, R6, R25, 0x2 ;  /* 0x0000001906037211 */ /* 0x000fce00078e10ff */
.L_x_1:
[----:B------:R-:W0:Y:S01]  /*0270*/  LDS R15, [R2+0x880] ;  /* 0x00088000020f7984 */ /* 0x000e220000000800 */
[----:B------:R-:W1:Y:S01]  /*0280*/  LDC.64 R6, c[0x0][0x390] ;  /* 0x0000e400ff067b82 */ /* 0x000e620000000a00 */
[----:B------:R-:W-:-:S07]  /*0290*/  IADD3 R11, PT, PT, R0, 0x4, RZ ;  /* 0x00000004000b7810 */ /* 0x000fce0007ffe0ff */
[----:B------:R-:W2:Y:S01]  /*02a0*/  LDC.64 R8, c[0x0][0x398] ;  /* 0x0000e600ff087b82 */ /* 0x000ea20000000a00 */
[C---:B------:R-:W-:Y:S02]  /*02b0*/  IADD3 R20, PT, PT, R0.reuse, 0x8, RZ ;  /* 0x0000000800147810 */ /* 0x040fe40007ffe0ff */
[----:B------:R-:W-:Y:S01]  /*02c0*/  IADD3 R22, PT, PT, R0, 0xc, RZ ;  /* 0x0000000c00167810 */ /* 0x000fe20007ffe0ff */
[----:B-1----:R-:W-:-:S04]  /*02d0*/  IMAD.WIDE.U32 R10, R11, 0x4, R6 ;  /* 0x000000040b0a7825 */ /* 0x002fc800078e0006 */
[--C-:B------:R-:W-:Y:S01]  /*02e0*/  IMAD.WIDE.U32 R16, R0, 0x4, R6.reuse ;  /* 0x0000000400107825 */ /* 0x100fe200078e0006 */
[----:B------:R1:W3:Y:S05]  /*02f0*/  LDG.E.CONSTANT R18, desc[UR6][R10.64] ;  /* 0x000000060a127981 */ /* 0x0002ea000c1e9900 */
[----:B------:R-:W4:Y:S01]  /*0300*/  LDG.E.CONSTANT R16, desc[UR6][R16.64] ;  /* 0x0000000610107981 */ /* 0x000f22000c1e9900 */
[----:B0-----:R-:W-:Y:S01]  /*0310*/  IADD3 R15, PT, PT, R15, R4, RZ ;  /* 0x000000040f0f7210 */ /* 0x001fe20007ffe0ff */
[----:B-1----:R-:W-:-:S03]  /*0320*/  IMAD.WIDE.U32 R10, R20, 0x4, R6 ;  /* 0x00000004140a7825 */ /* 0x002fc600078e0006 */
[C---:B------:R-:W-:Y:S01]  /*0330*/  IADD3 R14, PT, PT, R15.reuse, 0x4, RZ ;  /* 0x000000040f0e7810 */ /* 0x040fe20007ffe0ff */
[C---:B--2---:R-:W-:Y:S01]  /*0340*/  IMAD.WIDE.U32 R12, R15.reuse, 0x4, R8 ;  /* 0x000000040f0c7825 */ /* 0x044fe200078e0008 */
[----:B------:R-:W-:-:S04]  /*0350*/  IADD3 R28, PT, PT, R15, 0xc, RZ ;  /* 0x0000000c0f1c7810 */ /* 0x000fc80007ffe0ff */
[----:B------:R0:W2:Y:S01]  /*0360*/  LDG.E.CONSTANT R20, desc[UR6][R12.64] ;  /* 0x000000060c147981 */ /* 0x0000a2000c1e9900 */
[----:B------:R-:W-:-:S06]  /*0370*/  IMAD.WIDE.U32 R6, R22, 0x4, R6 ;  /* 0x0000000416067825 */ /* 0x000fcc00078e0006 */
[----:B------:R-:W5:Y:S01]  /*0380*/  LDG.E.CONSTANT R6, desc[UR6][R6.64] ;  /* 0x0000000606067981 */ /* 0x000f62000c1e9900 */
[----:B0-----:R-:W-:Y:S01]  /*0390*/  IMAD.WIDE.U32 R12, R14, 0x4, R8 ;  /* 0x000000040e0c7825 */ /* 0x001fe200078e0008 */
[----:B------:R-:W-:-:S04]  /*03a0*/  IADD3 R14, PT, PT, R15, 0x8, RZ ;  /* 0x000000080f0e7810 */ /* 0x000fc80007ffe0ff */
[----:B------:R-:W5:Y:S01]  /*03b0*/  LDG.E.CONSTANT R22, desc[UR6][R12.64] ;  /* 0x000000060c167981 */ /* 0x000f62000c1e9900 */
[----:B------:R-:W-:-:S04]  /*03c0*/  IMAD.WIDE.U32 R14, R14, 0x4, R8 ;  /* 0x000000040e0e7825 */ /* 0x000fc800078e0008 */
[----:B------:R-:W-:Y:S02]  /*03d0*/  IMAD.WIDE.U32 R8, R28, 0x4, R8 ;  /* 0x000000041c087825 */ /* 0x000fe400078e0008 */
[----:B------:R-:W5:Y:S04]  /*03e0*/  LDG.E.CONSTANT R28, desc[UR6][R10.64] ;  /* 0x000000060a1c7981 */ /* 0x000f68000c1e9900 */
[----:B------:R-:W5:Y:S04]  /*03f0*/  LDG.E.CONSTANT R14, desc[UR6][R14.64] ;  /* 0x000000060e0e7981 */ /* 0x000f68000c1e9900 */
[----:B------:R-:W5:Y:S04]  /*0400*/  LDG.E.CONSTANT R8, desc[UR6][R8.64] ;  /* 0x0000000608087981 */ /* 0x000f68000c1e9900 */
[----:B----4-:R-:W-:Y:S04]  /*0410*/  STS [R3], R16 ;  /* 0x0000001003007388 */ /* 0x010fe80000000800 */
[----:B--2---:R-:W-:Y:S04]  /*0420*/  STS [R5], R20 ;  /* 0x0000001405007388 */ /* 0x004fe80000000800 */
[----:B---3--:R-:W-:Y:S04]  /*0430*/  STS [R3+0x10], R18 ;  /* 0x0000101203007388 */ /* 0x008fe80000000800 */
[----:B-----5:R-:W-:Y:S04]  /*0440*/  STS [R5+0x10], R22 ;  /* 0x0000101605007388 */ /* 0x020fe80000000800 */
[----:B------:R-:W-:Y:S04]  /*0450*/  STS [R3+0x20], R28 ;  /* 0x0000201c03007388 */ /* 0x000fe80000000800 */
[----:B------:R-:W-:Y:S04]  /*0460*/  STS [R5+0x20], R14 ;  /* 0x0000200e05007388 */ /* 0x000fe80000000800 */
[----:B------:R-:W-:Y:S04]  /*0470*/  STS [R3+0x30], R6 ;  /* 0x0000300603007388 */ /* 0x000fe80000000800 */
[----:B------:R-:W-:Y:S01]  /*0480*/  STS [R5+0x30], R8 ;  /* 0x0000300805007388 */ /* 0x000fe20000000800 */
[----:B------:R-:W-:Y:S06]  /*0490*/  BAR.SYNC.DEFER_BLOCKING 0x0 ;  /* 0x0000000000007b1d */ /* 0x000fec0000010000 */
[----:B------:R-:W-:Y:S04]  /*04a0*/  LDS.128 R12, [R25] ;  /* 0x00000000190c7984 */ /* 0x000fe80000000c00 */
[----:B------:R-:W0:Y:S04]  /*04b0*/  LDS.64 R16, [R24+0x120] ;  /* 0x0001200018107984 */ /* 0x000e280000000a00 */
[----:B------:R-:W1:Y:S04]  /*04c0*/  LDS.64 R6, [R24] ;  /* 0x0000000018067984 */ /* 0x000e680000000a00 */
[----:B------:R-:W2:Y:S04]  /*04d0*/  LDS.64 R8, [R24+0x240] ;  /* 0x0002400018087984 */ /* 0x000ea80000000a00 */
[----:B------:R-:W3:Y:S01]  /*04e0*/  LDS.64 R10, [R24+0x360] ;  /* 0x00036000180a7984 */ /* 0x000ee20000000a00 */
[C---:B0-----:R-:W-:Y:S01]  /*04f0*/  FFMA R16, R12.reuse, R16, R29 ;  /* 0x000000100c107223 */ /* 0x041fe2000000001d */
[----:B-1----:R-:W-:-:S03]  /*0500*/  FFMA R18, R12, R6, R19 ;  /* 0x000000060c127223 */ /* 0x002fc60000000013 */
[C---:B------:R-:W-:Y:S02]  /*0510*/  FFMA R22, R13.reuse, R17, R16 ;  /* 0x000000110d167223 */ /* 0x040fe40000000010 */
[----:B------:R-:W0:Y:S01]  /*0520*/  LDS.64 R16, [R24+0x248] ;  /* 0x0002480018107984 */ /* 0x000e220000000a00 */
[----:B------:R-:W-:-:S03]  /*0530*/  FFMA R29, R13, R7, R18 ;  /* 0x000000070d1d7223 */ /* 0x000fc60000000012 */
[----:B------:R-:W1:Y:S04]  /*0540*/  LDS.64 R6, [R24+0x368] ;  /* 0x0003680018067984 */ /* 0x000e680000000a00 */
[----:B------:R-:W4:Y:S01]  /*0550*/  LDS.64 R18, [R24+0x128] ;  /* 0x0001280018127984 */ /* 0x000f220000000a00 */
[C---:B--2---:R-:W-:Y:S01]  /*0560*/  FFMA R8, R12.reuse, R8, R21 ;  /* 0x000000080c087223 */ /* 0x044fe20000000015 */
[----:B---3--:R-:W-:Y:S02]  /*0570*/  FFMA R10, R12, R10, R23 ;  /* 0x0000000a0c0a7223 */ /* 0x008fe40000000017 */
[----:B------:R-:W2:Y:S01]  /*0580*/  LDS.64 R20, [R24+0x8] ;  /* 0x0000080018147984 */ /* 0x000ea20000000a00 */
[C---:B------:R-:W-:Y:S01]  /*0590*/  FFMA R9, R13.reuse, R9, R8 ;  /* 0x000000090d097223 */ /* 0x040fe20000000008 */
[----:B------:R-:W-:-:S02]  /*05a0*/  FFMA R11, R13, R11, R10 ;  /* 0x0000000b0d0b7223 */ /* 0x000fc4000000000a */
[----:B------:R-:W-:Y:S01]  /*05b0*/  LDS.64 R12, [R24+0x130] ;  /* 0x00013000180c7984 */ /* 0x000fe20000000a00 */
[-C--:B0-----:R-:W-:Y:S01]  /*05c0*/  FFMA R16, R16, R14.reuse, R9 ;  /* 0x0000000e10107223 */ /* 0x081fe20000000009 */
[-C--:B-1----:R-:W-:Y:S02]  /*05d0*/  FFMA R6, R6, R14.reuse, R11 ;  /* 0x0000000e06067223 */ /* 0x082fe4000000000b */
[----:B------:R-:W0:Y:S01]  /*05e0*/  LDS.128 R8, [R25+0x10] ;  /* 0x0000100019087984 */ /* 0x000e220000000c00 */
[----:B----4-:R-:W-:-:S03]  /*05f0*/  FFMA R18, R18, R14, R22 ;  /* 0x0000000e12127223 */ /* 0x010fc60000000016 */
[----:B------:R-:W1:Y:S01]  /*0600*/  LDS.64 R22, [R24+0x10] ;  /* 0x0000100018167984 */ /* 0x000e620000000a00 */
[----:B--2---:R-:W-:Y:S01]  /*0610*/  FFMA R20, R20, R14, R29 ;  /* 0x0000000e14147223 */ /* 0x004fe2000000001d */
[C---:B------:R-:W-:Y:S02]  /*0620*/  FFMA R29, R15.reuse, R19, R18 ;  /* 0x000000130f1d7223 */ /* 0x040fe40000000012 */
[----:B------:R-:W2:Y:S01]  /*0630*/  LDS.64 R18, [R24+0x250] ;  /* 0x0002500018127984 */ /* 0x000ea20000000a00 */
[----:B------:R-:W-:Y:S01]  /*0640*/  FFMA R21, R15, R21, R20 ;  /* 0x000000150f157223 */ /* 0x000fe20000000014 */
[----:B0-----:R-:W-:-:S03]  /*0650*/  FFMA R12, R8, R12, R29 ;  /* 0x0000000c080c7223 */ /* 0x001fc6000000001d */
[C---:B-1----:R-:W-:Y:S01]  /*0660*/  FFMA R22, R8.reuse, R22, R21 ;  /* 0x0000001608167223 */ /* 0x042fe20000000015 */
[C---:B------:R-:W-:Y:S02]  /*0670*/  FFMA R21, R15.reuse, R17, R16 ;  /* 0x000000110f157223 */ /* 0x040fe40000000010 */
[----:B------:R-:W0:Y:S01]  /*0680*/  LDS.64 R16, [R24+0x138] ;  /* 0x0001380018107984 */ /* 0x000e220000000a00 */
[----:B------:R-:W-:Y:S01]  /*0690*/  FFMA R29, R15, R7, R6 ;  /* 0x000000070f1d7223 */ /* 0x000fe20000000006 */
[C---:B------:R-:W-:Y:S02]  /*06a0*/  FFMA R20, R9.reuse, R13, R12 ;  /* 0x0000000d09147223 */ /* 0x040fe4000000000c */
[----:B------:R-:W1:Y:S04]  /*06b0*/  LDS.64 R12, [R24+0x370] ;  /* 0x00037000180c7984 */ /* 0x000e680000000a00 */
[----:B------:R-:W3:Y:S04]  /*06c0*/  LDS.64 R14, [R24+0x18] ;  /* 0x00001800180e7984 */ /* 0x000ee80000000a00 */
[----:B------:R-:W4:Y:S01]  /*06d0*/  LDS.64 R6, [R24+0x258] ;  /* 0x0002580018067984 */ /* 0x000f220000000a00 */
[----:B------:R-:W-:Y:S01]  /*06e0*/  FFMA R23, R9, R23, R22 ;  /* 0x0000001709177223 */ /* 0x000fe20000000016 */
[----:B--2---:R-:W-:-:S04]  /*06f0*/  FFMA R18, R8, R18, R21 ;  /* 0x0000001208127223 */ /* 0x004fc80000000015 */
[----:B------:R-:W-:Y:S01]  /*0700*/  FFMA R19, R9, R19, R18 ;  /* 0x0000001309137223 */ /* 0x000fe20000000012 */
[----:B0-----:R-:W-:Y:S02]  /*0710*/  FFMA R16, R16, R10, R20 ;  /* 0x0000000a10107223 */ /* 0x001fe40000000014 */
[----:B------:R-:W-:Y:S01]  /*0720*/  LDS.64 R20, [R24+0x140] ;  /* 0x0001400018147984 */ /* 0x000fe20000000a00 */
[----:B-1----:R-:W-:Y:S01]  /*0730*/  FFMA R12, R8, R12, R29 ;  /* 0x0000000c080c7223 */ /* 0x002fe2000000001d */
[----:B------:R-:W-:Y:S02]  /*0740*/  FFMA R29, R11, R17, R16 ;  /* 0x000000110b1d7223 */ /* 0x000fe40000000010 */
[----:B------:R-:W0:Y:S01]  /*0750*/  LDS.64 R16, [R24+0x378] ;  /* 0x0003780018107984 */ /* 0x000e220000000a00 */
[----:B---3--:R-:W-:Y:S01]  /*0760*/  FFMA R14, R14, R10, R23 ;  /* 0x0000000a0e0e7223 */ /* 0x008fe20000000017 */
[----:B------:R-:W-:-:S03]  /*0770*/  FFMA R9, R9, R13, R12 ;  /* 0x0000000d09097223 */ /* 0x000fc6000000000c */
[----:B------:R-:W-:Y:S01]  /*0780*/  FFMA R23, R11, R15, R14 ;  /* 0x0000000f0b177223 */ /* 0x000fe2000000000e */
[-C--:B----4-:R-:W-:Y:S01]  /*0790*/  FFMA R6, R6, R10.reuse, R19 ;  /* 0x0000000a06067223 */ /* 0x090fe20000000013 */
[----:B------:R-:W-:Y:S04]  /*07a0*/  LDS.128 R12, [R25+0x20] ;  /* 0x00002000190c7984 */ /* 0x000fe80000000c00 */
[----:B------:R-:W1:Y:S01]  /*07b0*/  LDS.64 R18, [R24+0x20] ;  /* 0x0000200018127984 */ /* 0x000e620000000a00 */
[----:B0-----:R-:W-:-:S03]  /*07c0*/  FFMA R16, R16, R10, R9 ;  /* 0x0000000a10107223 */ /* 0x001fc60000000009 */
[----:B------:R-:W0:Y:S01]  /*07d0*/  LDS.64 R8, [R24+0x260] ;  /* 0x0002600018087984 */ /* 0x000e220000000a00 */
[----:B-1----:R-:W-:-:S03]  /*07e0*/  FFMA R18, R12, R18, R23 ;  /* 0x000000120c127223 */ /* 0x002fc60000000017 */
[----:B------:R-:W1:Y:S01]  /*07f0*/  LDS.64 R22, [R24+0x380] ;  /* 0x0003800018167984 */ /* 0x000e620000000a00 */
[C---:B------:R-:W-:Y:S01]  /*0800*/  FFMA R7, R11.reuse, R7, R6 ;  /* 0x000000070b077223 */ /* 0x040fe20000000006 */
[----:B------:R-:W-:Y:S01]  /*0810*/  FFMA R17, R11, R17, R16 ;  /* 0x000000110b117223 */ /* 0x000fe20000000010 */
[----:B------:R-:W-:Y:S01]  /*0820*/  FFMA R20, R12, R20, R29 ;  /* 0x000000140c147223 */ /* 0x000fe2000000001d */
[C---:B------:R-:W-:Y:S02]  /*0830*/  FFMA R11, R13.reuse, R19, R18 ;  /* 0x000000130d0b7223 */ /* 0x040fe40000000012 */
[----:B------:R-:W2:Y:S01]  /*0840*/  LDS.64 R18, [R24+0x268] ;  /* 0x0002680018127984 */ /* 0x000ea20000000a00 */
[----:B------:R-:W-:-:S03]  /*0850*/  FFMA R29, R13, R21, R20 ;  /* 0x000000150d1d7223 */ /* 0x000fc60000000014 */
[----:B------:R-:W-:Y:S01]  /*0860*/  LDS.64 R20, [R24+0x388] ;  /* 0x0003880018147984 */ /* 0x000fe20000000a00 */
[----:B0-----:R-:W-:-:S03]  /*0870*/  FFMA R8, R12, R8, R7 ;  /* 0x000000080c087223 */ /* 0x001fc60000000007 */
[----:B------:R-:W0:Y:S01]  /*0880*/  LDS.64 R6, [R24+0x28] ;  /* 0x0000280018067984 */ /* 0x000e220000000a00 */
[----:B-1----:R-:W-:-:S03]  /*0890*/  FFMA R22, R12, R22, R17 ;  /* 0x000000160c167223 */ /* 0x002fc60000000011 */
[----:B------:R-:W1:Y:S01]  /*08a0*/  LDS.64 R16, [R24+0x148] ;  /* 0x0001480018107984 */ /* 0x000e620000000a00 */
[C---:B------:R-:W-:Y:S01]  /*08b0*/  FFMA R9, R13.reuse, R9, R8 ;  /* 0x000000090d097223 */ /* 0x040fe20000000008 */
[----:B------:R-:W-:Y:S02]  /*08c0*/  FFMA R23, R13, R23, R22 ;  /* 0x000000170d177223 */ /* 0x000fe40000000016 */
[----:B------:R-:W-:Y:S01]  /*08d0*/  LDS.64 R12, [R24+0x30] ;  /* 0x00003000180c7984 */ /* 0x000fe20000000a00 */
[-C--:B--2---:R-:W-:Y:S01]  /*08e0*/  FFMA R18, R18, R14.reuse, R9 ;  /* 0x0000000e12127223 */ /* 0x084fe20000000009 */
[-C--:B0-----:R-:W-:Y:S02]  /*08f0*/  FFMA R6, R6, R14.reuse, R11 ;  /* 0x0000000e06067223 */ /* 0x081fe4000000000b */
[----:B------:R-:W0:Y:S01]  /*0900*/  LDS.128 R8, [R25+0x30] ;  /* 0x0000300019087984 */ /* 0x000e220000000c00 */
[-C--:B-1----:R-:W-:Y:S01]  /*0910*/  FFMA R16, R16, R14.reuse, R29 ;  /* 0x0000000e10107223 */ /* 0x082fe2000000001d */
[----:B------:R-:W-:Y:S01]  /*0920*/  FFMA R14, R20, R14, R23 ;  /* 0x0000000e140e7223 */ /* 0x000fe20000000017 */
[C---:B------:R-:W-:Y:S01]  /*0930*/  FFMA R23, R15.reuse, R7, R6 ;  /* 0x000000070f177223 */ /* 0x040fe20000000006 */
[C---:B------:R-:W-:Y:S01]  /*0940*/  FFMA R20, R15.reuse, R19, R18 ;  /* 0x000000130f147223 */ /* 0x040fe20000000012 */
[C---:B------:R-:W-:Y:S01]  /*0950*/  FFMA R29, R15.reuse, R17, R16 ;  /* 0x000000110f1d7223 */ /* 0x040fe20000000010 */
[----:B------:R-:W-:Y:S01]  /*0960*/  FFMA R21, R15, R21, R14 ;  /* 0x000000150f157223 */ /* 0x000fe2000000000e */
[----:B------:R-:W1:Y:S04]  /*0970*/  LDS.64 R16, [R24+0x270] ;  /* 0x0002700018107984 */ /* 0x000e680000000a00 */
[----:B------:R-:W2:Y:S04]  /*0980*/  LDS.64 R14, [R24+0x390] ;  /* 0x00039000180e7984 */ /* 0x000ea80000000a00 */
[----:B------:R-:W3:Y:S04]  /*0990*/  LDS.64 R6, [R24+0x38] ;  /* 0x0000380018067984 */ /* 0x000ee80000000a00 */
[----:B------:R-:W4:Y:S01]  /*09a0*/  LDS.64 R18, [R24+0x150] ;  /* 0x0001500018127984 */ /* 0x000f220000000a00 */
[----:B0-----:R-:W-:-:S04]  /*09b0*/  FFMA R12, R8, R12, R23 ;  /* 0x0000000c080c7223 */ /* 0x001fc80000000017 */
[----:B------:R-:W-:Y:S02]  /*09c0*/  FFMA R23, R9, R13, R12 ;  /* 0x0000000d09177223 */ /* 0x000fe4000000000c */
[----:B------:R-:W0:Y:S01]  /*09d0*/  LDS.64 R12, [R24+0x158] ;  /* 0x00015800180c7984 */ /* 0x000e220000000a00 */
[C---:B-1----:R-:W-:Y:S01]  /*09e0*/  FFMA R16, R8.reuse, R16, R20 ;  /* 0x0000001008107223 */ /* 0x042fe20000000014 */
[----:B--2---:R-:W-:Y:S02]  /*09f0*/  FFMA R14, R8, R14, R21 ;  /* 0x0000000e080e7223 */ /* 0x004fe40000000015 */
[----:B------:R-:W1:Y:S01]  /*0a00*/  LDS.64 R20, [R24+0x278] ;  /* 0x0002780018147984 */ /* 0x000e620000000a00 */
[----:B---3--:R-:W-:-:S03]  /*0a10*/  FFMA R6, R6, R10, R23 ;  /* 0x0000000a06067223 */ /* 0x008fc60000000017 */
[----:B------:R-:W2:Y:S01]  /*0a20*/  LDS.64 R22, [R24+0x398] ;  /* 0x0003980018167984 */ /* 0x000ea20000000a00 */
[----:B------:R-:W-:Y:S01]  /*0a30*/  UIADD3 UR5, UPT, UPT, UR4, 0x8, URZ ;  /* 0x0000000804057890 */ /* 0x000fe2000fffe0ff */
[----:B----4-:R-:W-:-:S03]  /*0a40*/  FFMA R18, R8, R18, R29 ;  /* 0x0000001208127223 */ /* 0x010fc6000000001d */
[----:B------:R-:W-:Y:S01]  /*0a50*/  UISETP.GE.AND UP0, UPT, UR5, UR8, UPT ;  /* 0x000000080500728c */ /* 0x000fe2000bf06270 */
[C---:B------:R-:W-:Y:S01]  /*0a60*/  FFMA R29, R9.reuse, R19, R18 ;  /* 0x00000013091d7223 */ /* 0x040fe20000000012 */
[C---:B------:R-:W-:Y:S01]  /*0a70*/  FFMA R17, R9.reuse, R17, R16 ;  /* 0x0000001109117223 */ /* 0x040fe20000000010 */
[----:B------:R-:W-:Y:S01]  /*0a80*/  FFMA R15, R9, R15, R14 ;  /* 0x0000000f090f7223 */ /* 0x000fe2000000000e */
[----:B------:R-:W-:Y:S01]  /*0a90*/  FFMA R19, R11, R7, R6 ;  /* 0x000000070b137223 */ /* 0x000fe20000000006 */
[----:B------:R-:W-:Y:S02]  /*0aa0*/  IADD3 R0, PT, PT, R0, 0x10, RZ ;  /* 0x0000001000007810 */ /* 0x000fe40007ffe0ff */
[----:B------:R-:W-:Y:S01]  /*0ab0*/  IADD3 R4, PT, PT, R4, 0x10, RZ ;  /* 0x0000001004047810 */ /* 0x000fe20007ffe0ff */
[----:B------:R-:W-:Y:S01]  /*0ac0*/  UIADD3 UR4, UPT, UPT, UR4, 0x10, URZ ;  /* 0x0000001004047890 */ /* 0x000fe2000fffe0ff */
[----:B0-----:R-:W-:-:S04]  /*0ad0*/  FFMA R12, R12, R10, R29 ;  /* 0x0000000a0c0c7223 */ /* 0x001fc8000000001d */
[----:B------:R-:W-:Y:S01]  /*0ae0*/  FFMA R29, R11, R13, R12 ;  /* 0x0000000d0b1d7223 */ /* 0x000fe2000000000c */
[-C--:B-1----:R-:W-:Y:S01]  /*0af0*/  FFMA R20, R20, R10.reuse, R17 ;  /* 0x0000000a14147223 */ /* 0x082fe20000000011 */
[----:B--2---:R-:W-:-:S03]  /*0b00*/  FFMA R22, R22, R10, R15 ;  /* 0x0000000a16167223 */ /* 0x004fc6000000000f */
[C---:B------:R-:W-:Y:S01]  /*0b10*/  FFMA R21, R11.reuse, R21, R20 ;  /* 0x000000150b157223 */ /* 0x040fe20000000014 */
[----:B------:R-:W-:Y:S01]  /*0b20*/  FFMA R23, R11, R23, R22 ;  /* 0x000000170b177223 */ /* 0x000fe20000000016 */
[----:B------:R-:W-:Y:S06]  /*0b30*/  BAR.SYNC.DEFER_BLOCKING 0x0 ;  /* 0x0000000000007b1d */ /* 0x000fec0000010000 */
[----:B------:R-:W-:Y:S05]  /*0b40*/  BRA.U !UP0, `(.L_x_1) ;  /* 0xfffffff508c87547 */ /* 0x000fea000b83ffff */
.L_x_0:
[----:B------:R-:W1:Y:S02]  /*0b50*/  LDCU.64 UR4, c[0x0][0x380] ;  /* 0x00007000ff0477ac */ /* 0x000e640008000a00 */
[----:B-1----:R-:W-:Y:S01]  /*0b60*/  ISETP.GE.AND P0, PT, R26, UR5, PT ;  /* 0x000000051a007c0c */ /* 0x002fe2000bf06270 */
[----:B0-----:R-:W-:-:S03]  /*0b70*/  IMAD R3, R27, UR5, R26 ;  /* 0x000000051b037c24 */ /* 0x001fc6000f8e021a */
[----:B------:R-:W-:-:S13]  /*0b80*/  ISETP.GE.OR P0, PT, R27, UR4, P0 ;  /* 0x000000041b007c0c */ /* 0x000fda0008706670 */
[----:B------:R-:W-:Y:S05]  /*0b90*/  @P0 EXIT ;  /* 0x000000000000094d */ /* 0x000fea0003800000 */
[----:B------:R-:W0:Y:S01]  /*0ba0*/  LDC.64 R8, c[0x0][0x3a0] ;  /* 0x0000e800ff087b82 */ /* 0x000e220000000a00 */
[C---:B------:R-:W-:Y:S02]  /*0bb0*/  IADD3 R5, PT, PT, R3.reuse, 0x4, RZ ;  /* 0x0000000403057810 */ /* 0x040fe40007ffe0ff */
[C---:B------:R-:W-:Y:S02]  /*0bc0*/  IADD3 R7, PT, PT, R3.reuse, 0x8, RZ ;  /* 0x0000000803077810 */ /* 0x040fe40007ffe0ff */
[C---:B------:R-:W-:Y:S01]  /*0bd0*/  IADD3 R11, PT, PT, R3.reuse, 0xc, RZ ;  /* 0x0000000c030b7810 */ /* 0x040fe20007ffe0ff */
[----:B0-----:R-:W-:-:S04]  /*0be0*/  IMAD.WIDE.U32 R2, R3, 0x4, R8 ;  /* 0x0000000403027825 */ /* 0x001fc800078e0008 */
[--C-:B------:R-:W-:Y:S01]  /*0bf0*/  IMAD.WIDE.U32 R4, R5, 0x4, R8.reuse ;  /* 0x0000000405047825 */ /* 0x100fe200078e0008 */
[----:B------:R-:W-:Y:S03]  /*0c00*/  STG.E desc[UR6][R2.64], R19 ;  /* 0x0000001302007986 */ /* 0x000fe6000c101906 */
[--C-:B------:R-:W-:Y:S01]  /*0c10*/  IMAD.WIDE.U32 R6, R7, 0x4, R8.reuse ;  /* 0x0000000407067825 */ /* 0x100fe200078e0008 */
[----:B------:R-:W-:Y:S03]  /*0c20*/  STG.E desc[UR6][R4.64], R29 ;  /* 0x0000001d04007986 */ /* 0x000fe6000c101906 */
[----:B------:R-:W-:Y:S01]  /*0c30*/  IMAD.WIDE.U32 R8, R11, 0x4, R8 ;  /* 0x000000040b087825 */ /* 0x000fe200078e0008 */
[----:B------:R-:W-:Y:S04]  /*0c40*/  STG.E desc[UR6][R6.64], R21 ;  /* 0x0000001506007986 */ /* 0x000fe8000c101906 */
[----:B------:R-:W-:Y:S01]  /*0c50*/  STG.E desc[UR6][R8.64], R23 ;  /* 0x0000001708007986 */ /* 0x000fe2000c101906 */
[----:B------:R-:W-:Y:S05]  /*0c60*/  EXIT ;  /* 0x000000000000794d */ /* 0x000fea0003800000 */
.L_x_2:
[----:B------:R-:W-:-:S00]  /*0c70*/  BRA `(.L_x_2) ;  /* 0xfffffffc00fc7947 */ /* 0x000fc0000383ffff */
[----:B------:R-:W-:-:S00]  /*0c80*/  NOP ;  /* 0x0000000000007918 */ /* 0x000fc00000000000 */
[----:B------:R-:W-:-:S00]  /*0c90*/  NOP ;  /* 0x0000000000007918 */ /* 0x000fc00000000000 */
[----:B------:R-:W-:-:S00]  /*0ca0*/  NOP ;  /* 0x0000000000007918 */ /* 0x000fc00000000000 */
[----:B------:R-:W-:-:S00]  /*0cb0*/  NOP ;  /* 0x0000000000007918 */ /* 0x000fc00000000000 */
[----:B------:R-:W-:-:S00]  /*0cc0*/  NOP ;  /* 0x0000000000007918 */ /* 0x000fc00000000000 */
[----:B------:R-:W-:-:S00]  /*0cd0*/  NOP ;  /* 0x0000000000007918 */ /* 0x000fc00000000000 */
[----:B------:R-:W-:-:S00]  /*0ce0*/  NOP ;  /* 0x0000000000007918 */ /* 0x000fc00000000000 */
[----:B------:R-:W-:-:S00]  /*0cf0*/  NOP ;  /* 0x0000000000007918 */ /* 0x000fc00000000000 */
.L_x_4:


//--------------------- .text._Z9transposeiiPKfPf --------------------------
	.section	.text._Z9transposeiiPKfPf,"ax",@progbits
	.align	128
        .global         _Z9transposeiiPKfPf
        .type           _Z9transposeiiPKfPf,@function
        .size           _Z9transposeiiPKfPf,(.L_x_5 - _Z9transposeiiPKfPf)
        .other          _Z9transposeiiPKfPf,@"STO_CUDA_ENTRY STV_DEFAULT"
_Z9transposeiiPKfPf:
.text._Z9transposeiiPKfPf:
[----:B------:R-:W-:Y:S01]  /*0000*/  LDC R1, c[0x0][0x37c] ;  /* 0x0000df00ff017b82 */ /* 0x000fe20000000800 */
[----:B------:R-:W0:Y:S01]  /*0010*/  S2R R9, SR_TID.X ;  /* 0x0000000000097919 */ /* 0x000e220000002100 */
[----:B------:R-:W1:Y:S01]  /*0020*/  LDCU.64 UR8, c[0x0][0x380] ;  /* 0x00007000ff0877ac */ /* 0x000e620008000a00 */
[----:B------:R-:W0:Y:S01]  /*0030*/  S2R R4, SR_CTAID.X ;  /* 0x0000000000047919 */ /* 0x000e220000002500 */
[----:B------:R-:W2:Y:S01]  /*0040*/  LDCU.64 UR6, c[0x0][0x358] ;  /* 0x00006b00ff0677ac */ /* 0x000ea20008000a00 */
[----:B------:R-:W3:Y:S01]  /*0050*/  S2R R11, SR_TID.Y ;  /* 0x00000000000b7919 */ /* 0x000ee20000002200 */
[----:B------:R-:W3:Y:S01]  /*0060*/  S2R R6, SR_CTAID.Y ;  /* 0x0000000000067919 */ /* 0x000ee20000002600 */
[----:B0-----:R-:W-:-:S05]  /*0070*/  IMAD R0, R4, 0x4, R9 ;  /* 0x0000000404007824 */ /* 0x001fca00078e0209 */
[----:B-1----:R-:W-:Y:S01]  /*0080*/  ISETP.GE.AND P0, PT, R0, UR9, PT ;  /* 0x0000000900007c0c */ /* 0x002fe2000bf06270 */
[----:B---3--:R-:W-:-:S05]  /*0090*/  IMAD R5, R6, 0x4, R11 ;  /* 0x0000000406057824 */ /* 0x008fca00078e020b */
[----:B------:R-:W-:-:S13]  /*00a0*/  ISETP.GE.OR P0, PT, R5, UR8, P0 ;  /* 0x0000000805007c0c */ /* 0x000fda0008706670 */
[----:B------:R-:W0:Y:S01]  /*00b0*/  @!P0 LDC.64 R2, c[0x0][0x388] ;  /* 0x0000e200ff028b82 */ /* 0x000e220000000a00 */
[----:B------:R-:W-:-:S04]  /*00c0*/  @!P0 IMAD R5, R5, UR9, R0 ;  /* 0x0000000905058c24 */ /* 0x000fc8000f8e0200 */
[----:B0-----:R-:W-:-:S06]  /*00d0*/  @!P0 IMAD.WIDE R2, R5, 0x4, R2 ;  /* 0x0000000405028825 */ /* 0x001fcc00078e0202 */
[----:B--2---:R-:W2:Y:S01]  /*00e0*/  @!P0 LDG.E R2, desc[UR6][R2.64] ;  /* 0x0000000602028981 */ /* 0x004ea2000c1e1900 */
[----:B------:R-:W-:Y:S02]  /*00f0*/  @!P0 MOV R0, 0x400 ;  /* 0x0000040000008802 */ /* 0x000fe40000000f00 */
[----:B------:R-:W-:Y:S01]  /*0100*/  LEA R7, R4, R11, 0x2 ;  /* 0x0000000b04077211 */ /* 0x000fe200078e10ff */
[----:B------:R-:W0:Y:S01]  /*0110*/  @!P0 S2R R5, SR_CgaCtaId ;  /* 0x0000000000058919 */ /* 0x000e220000008800 */
[----:B------:R-:W-:Y:S02]  /*0120*/  IMAD R4, R6, 0x4, R9 ;  /* 0x0000000406047824 */ /* 0x000fe400078e0209 */
[----:B------:R-:W-:-:S04]  /*0130*/  ISETP.GE.AND P1, PT, R7, UR9, PT ;  /* 0x0000000907007c0c */ /* 0x000fc8000bf26270 */
[----:B------:R-:W-:Y:S02]  /*0140*/  ISETP.GE.OR P1, PT, R4, UR8, P1 ;  /* 0x0000000804007c0c */ /* 0x000fe40008f26670 */
[----:B0-----:R-:W-:-:S04]  /*0150*/  @!P0 LEA R0, R5, R0, 0x18 ;  /* 0x0000000005008211 */ /* 0x001fc800078ec0ff */
[----:B------:R-:W-:-:S05]  /*0160*/  @!P0 LEA R0, R11, R0, 0x4 ;  /* 0x000000000b008211 */ /* 0x000fca00078e20ff */
[----:B------:R-:W-:-:S05]  /*0170*/  @!P0 IMAD R5, R9, 0x4, R0 ;  /* 0x0000000409058824 */ /* 0x000fca00078e0200 */
[----:B--2---:R0:W-:Y:S01]  /*0180*/  @!P0 STS [R5], R2 ;  /* 0x0000000205008388 */ /* 0x0041e20000000800 */
[----:B------:R-:W-:Y:S06]  /*0190*/  BAR.SYNC.DEFER_BLOCKING 0x0 ;  /* 0x0000000000007b1d */ /* 0x000fec0000010000 */
[----:B------:R-:W-:Y:S05]  /*01a0*/  @P1 EXIT ;  /* 0x000000000000194d */ /* 0x000fea0003800000 */
[----:B------:R-:W1:Y:S01]  /*01b0*/  S2UR UR5, SR_CgaCtaId ;  /* 0x00000000000579c3 */ /* 0x000e620000008800 */
[----:B------:R-:W-:Y:S01]  /*01c0*/  UMOV UR4, 0x400 ;  /* 0x0000040000047882 */ /* 0x000fe20000000000 */
[----:B------:R-:W-:-:S06]  /*01d0*/  IMAD R7, R7, UR8, R4 ;  /* 0x0000000807077c24 */ /* 0x000fcc000f8e0204 */
[----:B0-----:R-:W0:Y:S01]  /*01e0*/  LDC.64 R2, c[0x0][0x390] ;  /* 0x0000e400ff027b82 */ /* 0x001e220000000a00 */
[----:B-1----:R-:W-:-:S06]  /*01f0*/  ULEA UR4, UR5, UR4, 0x18 ;  /* 0x0000000405047291 */ /* 0x002fcc000f8ec0ff */
[----:B------:R-:W-:Y:S01]  /*0200*/  LEA R0, R9, UR4, 0x4 ;  /* 0x0000000409007c11 */ /* 0x000fe2000f8e20ff */
[----:B0-----:R-:W-:-:S03]  /*0210*/  IMAD.WIDE R2, R7, 0x4, R2 ;  /* 0x0000000407027825 */ /* 0x001fc600078e0202 */
[----:B------:R-:W-:-:S05]  /*0220*/  LEA R0, R11, R0, 0x2 ;  /* 0x000000000b007211 */ /* 0x000fca00078e10ff */
[----:B------:R-:W0:Y:S04]  /*0230*/  LDS R5, [R0] ;  /* 0x0000000000057984 */ /* 0x000e280000000800 */
[----:B0-----:R-:W-:Y:S01]  /*0240*/  STG.E desc[UR6][R2.64], R5 ;  /* 0x0000000502007986 */ /* 0x001fe2000c101906 */
[----:B------:R-:W-:Y:S05]  /*0250*/  EXIT ;  /* 0x000000000000794d */ /* 0x000fea0003800000 */
.L_x_3:
        /* <DEDUP_REMOVED lines=10> */
.L_x_5:


//--------------------- .nv.shared._Z7myGEMM5iiiPKfS0_Pf --------------------------
	.section	.nv.shared._Z7myGEMM5iiiPKfS0_Pf,"aw",@nobits
	.sectionflags	@""
	.align	4
.nv.shared._Z7myGEMM5iiiPKfS0_Pf:
	.zero		3204


//--------------------- .nv.shared.reserved.0     --------------------------
	.section	.nv.shared.reserved.0,"aw",@nobits
	.weak		__nv_reservedSMEM_offset_0_alias
	.size		__nv_reservedSMEM_offset_0_alias, 0, 64
	.other		__nv_reservedSMEM_offset_0_alias,@"STO_CUDA_RESERVED_SHARED STV_DEFAULT"
__nv_reservedSMEM_offset_0_alias:
	.zero		0
	.zero		64


//--------------------- .nv.shared._Z9transposeiiPKfPf --------------------------
	.section	.nv.shared._Z9transposeiiPKfPf,"aw",@nobits
	.sectionflags	@""
	.align	4
.nv.shared._Z9transposeiiPKfPf:
	.zero		1088


//--------------------- .nv.constant0._Z7myGEMM5iiiPKfS0_Pf --------------------------
	.section	.nv.constant0._Z7myGEMM5iiiPKfS0_Pf,"a",@progbits
	.sectionflags	@""
	.align	4
.nv.constant0._Z7myGEMM5iiiPKfS0_Pf:
	.zero		936


//--------------------- .nv.constant0._Z9transposeiiPKfPf --------------------------
	.section	.nv.constant0._Z9transposeiiPKfPf,"a",@progbits
	.sectionflags	@""
	.align	4
.nv.constant0._Z9transposeiiPKfPf:
	.zero		920


//--------------------- SYMBOLS --------------------------

	.type		.nv.reservedSmem.offset0,@object
	.size		.nv.reservedSmem.offset0,0x4
	.type		.nv.reservedSmem.cap,@object
	.size		.nv.reservedSmem.cap,0x4
